//
// Generated by NVIDIA NVVM Compiler
//
// Compiler Build ID: CL-36424714
// Cuda compilation tools, release 13.0, V13.0.88
// Based on NVVM 20.0.0
//

.version 9.0
.target sm_100
.address_size 64

	// .globl	_Z10vector_addPdS_S_

.visible .entry _Z10vector_addPdS_S_(
	.param .u64 .ptr .align 1 _Z10vector_addPdS_S__param_0,
	.param .u64 .ptr .align 1 _Z10vector_addPdS_S__param_1,
	.param .u64 .ptr .align 1 _Z10vector_addPdS_S__param_2
)
{
	.reg .b32 	%r<5>;
	.reg .b64 	%rd<11>;
	.reg .b64 	%fd<5>;

	ld.param.u64 	%rd1, [_Z10vector_addPdS_S__param_0];
	ld.param.u64 	%rd2, [_Z10vector_addPdS_S__param_1];
	ld.param.u64 	%rd3, [_Z10vector_addPdS_S__param_2];
	cvta.to.global.u64 	%rd4, %rd3;
	cvta.to.global.u64 	%rd5, %rd2;
	cvta.to.global.u64 	%rd6, %rd1;
	mov.u32 	%r1, %ctaid.x;
	mov.u32 	%r2, %ntid.x;
	mov.u32 	%r3, %tid.x;
	mad.lo.s32 	%r4, %r1, %r2, %r3;
	mul.wide.s32 	%rd7, %r4, 8;
	add.s64 	%rd8, %rd6, %rd7;
	ld.global.f64 	%fd1, [%rd8];
	add.s64 	%rd9, %rd5, %rd7;
	ld.global.f64 	%fd2, [%rd9];
	mul.f64 	%fd3, %fd2, %fd2;
	fma.rn.f64 	%fd4, %fd1, %fd1, %fd3;
	add.s64 	%rd10, %rd4, %rd7;
	st.global.f64 	[%rd10], %fd4;
	ret;

}


// ===== COMPILED SASS (sm_100) =====

	.target	sm_100

	.elftype	@"ET_EXEC"


//--------------------- .note.nv.tkinfo           --------------------------
	.section	.note.nv.tkinfo,"",@"SHT_NOTE"
	.sectionflags	@"SHF_NOTE_NV_TKINFO"
	.tkinfo
        /*0018*/ 	.word	0x00000002
        /*0030*/ 	.string	""
        /*0030*/ 	.string	"ptxas"
        /*0030*/ 	.string	"Cuda compilation tools, release 13.0, V13.0.88"
        /*0030*/ 	.string	"Build cuda_13.0.r13.0/compiler.36424714_0"
        /*0030*/ 	.string	"-arch sm_100 -m 64 "



//--------------------- .note.nv.cuinfo           --------------------------
	.section	.note.nv.cuinfo,"",@"SHT_NOTE"
	.sectionflags	@"SHF_NOTE_NV_CUINFO"
        /*0018*/ 	.short	0x0002
        /*001a*/ 	.short	0x0064
        /*001c*/ 	.short	0x0082
	.zero		2


//--------------------- .nv.info                  --------------------------
	.section	.nv.info,"",@"SHT_CUDA_INFO"
	.align	4


	//----- nvinfo : EIATTR_REGCOUNT
	.align		4
        /*0000*/ 	.byte	0x04, 0x2f
        /*0002*/ 	.short	(.L_1 - .L_0)
	.align		4
.L_0:
        /*0004*/ 	.word	index@(_Z10vector_addPdS_S_)
        /*0008*/ 	.word	0x0000000e


	//----- nvinfo : EIATTR_FRAME_SIZE
	.align		4
.L_1:
        /*000c*/ 	.byte	0x04, 0x11
        /*000e*/ 	.short	(.L_3 - .L_2)
	.align		4
.L_2:
        /*0010*/ 	.word	index@(_Z10vector_addPdS_S_)
        /*0014*/ 	.word	0x00000000


	//----- nvinfo : EIATTR_MIN_STACK_SIZE
	.align		4
.L_3:
        /*0018*/ 	.byte	0x04, 0x12
        /*001a*/ 	.short	(.L_5 - .L_4)
	.align		4
.L_4:
        /*001c*/ 	.word	index@(_Z10vector_addPdS_S_)
        /*0020*/ 	.word	0x00000000
.L_5:


//--------------------- .nv.compat                --------------------------
	.section	.nv.compat,"",@"SHT_CUDA_COMPAT_INFO"
	.align	4
        /*0000*/ 	.byte	0x02, 0x09, 0x00, 0x00, 0x02, 0x02, 0x01, 0x00, 0x02, 0x05, 0x05, 0x00, 0x03, 0x07, 0x01, 0x01
        /*0010*/ 	.byte	0x02, 0x03, 0x00, 0x00, 0x02, 0x06, 0x01, 0x00, 0x04, 0x0b, 0x08, 0x00, 0x01, 0x00, 0x00, 0x00
        /*0020*/ 	.byte	0x00, 0x00, 0x00, 0x00


//--------------------- .nv.info._Z10vector_addPdS_S_ --------------------------
	.section	.nv.info._Z10vector_addPdS_S_,"",@"SHT_CUDA_INFO"
	.sectionflags	@""
	.align	4


	//----- nvinfo : EIATTR_CUDA_API_VERSION
	.align		4
        /*0000*/ 	.byte	0x04, 0x37
        /*0002*/ 	.short	(.L_7 - .L_6)
.L_6:
        /*0004*/ 	.word	0x00000082


	//----- nvinfo : EIATTR_KPARAM_INFO
	.align		4
.L_7:
        /*0008*/ 	.byte	0x04, 0x17
        /*000a*/ 	.short	(.L_9 - .L_8)
.L_8:
        /*000c*/ 	.word	0x00000000
        /*0010*/ 	.short	0x0002
        /*0012*/ 	.short	0x0010
        /*0014*/ 	.byte	0x00, 0xf5, 0x21, 0x00


	//----- nvinfo : EIATTR_KPARAM_INFO
	.align		4
.L_9:
        /*0018*/ 	.byte	0x04, 0x17
        /*001a*/ 	.short	(.L_11 - .L_10)
.L_10:
        /*001c*/ 	.word	0x00000000
        /*0020*/ 	.short	0x0001
        /*0022*/ 	.short	0x0008
        /*0024*/ 	.byte	0x00, 0xf5, 0x21, 0x00


	//----- nvinfo : EIATTR_KPARAM_INFO
	.align		4
.L_11:
        /*0028*/ 	.byte	0x04, 0x17
        /*002a*/ 	.short	(.L_13 - .L_12)
.L_12:
        /*002c*/ 	.word	0x00000000
        /*0030*/ 	.short	0x0000
        /*0032*/ 	.short	0x0000
        /*0034*/ 	.byte	0x00, 0xf5, 0x21, 0x00


	//----- nvinfo : EIATTR_SPARSE_MMA_MASK
	.align		4
.L_13:
        /*0038*/ 	.byte	0x03, 0x50
        /*003a*/ 	.short	0x0000


	//----- nvinfo : EIATTR_MAXREG_COUNT
	.align		4
        /*003c*/ 	.byte	0x03, 0x1b
        /*003e*/ 	.short	0x00ff


	//----- nvinfo : EIATTR_MERCURY_ISA_VERSION
	.align		4
        /*0040*/ 	.byte	0x03, 0x5f
        /*0042*/ 	.short	0x0101


	//----- nvinfo : EIATTR_VRC_CTA_INIT_COUNT
	.align		4
        /*0044*/ 	.byte	0x02, 0x4a
	.zero		1
	.zero		1


	//----- nvinfo : EIATTR_EXIT_INSTR_OFFSETS
	.align		4
        /*0048*/ 	.byte	0x04, 0x1c
        /*004a*/ 	.short	(.L_15 - .L_14)


	//   ....[0]....
.L_14:
        /*004c*/ 	.word	0x00000110


	//----- nvinfo : EIATTR_CBANK_PARAM_SIZE
	.align		4
.L_15:
        /*0050*/ 	.byte	0x03, 0x19
        /*0052*/ 	.short	0x0018


	//----- nvinfo : EIATTR_PARAM_CBANK
	.align		4
        /*0054*/ 	.byte	0x04, 0x0a
        /*0056*/ 	.short	(.L_17 - .L_16)
	.align		4
.L_16:
        /*0058*/ 	.word	index@(.nv.constant0._Z10vector_addPdS_S_)
        /*005c*/ 	.short	0x0380
        /*005e*/ 	.short	0x0018


	//----- nvinfo : EIATTR_SW_WAR
	.align		4
.L_17:
        /*0060*/ 	.byte	0x04, 0x36
        /*0062*/ 	.short	(.L_19 - .L_18)
.L_18:
        /*0064*/ 	.word	0x00000008
.L_19:


//--------------------- .nv.callgraph             --------------------------
	.section	.nv.callgraph,"",@"SHT_CUDA_CALLGRAPH"
	.align	4
	.sectionentsize	8
	.align		4
        /*0000*/ 	.word	0x00000000
	.align		4
        /*0004*/ 	.word	0xffffffff
	.align		4
        /*0008*/ 	.word	0x00000000
	.align		4
        /*000c*/ 	.word	0xfffffffe
	.align		4
        /*0010*/ 	.word	0x00000000
	.align		4
        /*0014*/ 	.word	0xfffffffd
	.align		4
        /*0018*/ 	.word	0x00000000
	.align		4
        /*001c*/ 	.word	0xfffffffc


//--------------------- .text._Z10vector_addPdS_S_ --------------------------
	.section	.text._Z10vector_addPdS_S_,"ax",@progbits
	.align	128
        .global         _Z10vector_addPdS_S_
        .type           _Z10vector_addPdS_S_,@function
        .size           _Z10vector_addPdS_S_,(.L_x_1 - _Z10vector_addPdS_S_)
        .other          _Z10vector_addPdS_S_,@"STO_CUDA_ENTRY STV_DEFAULT"
_Z10vector_addPdS_S_:
.text._Z10vector_addPdS_S_:
[----:B------:R-:W-:Y:S01]  /*0000*/  LDC R1, c[0x0][0x37c] ;  /* 0x0000df00ff017b82 */ /* 0x000fe20000000800 */
[----:B------:R-:W0:Y:S07]  /*0010*/  S2R R0, SR_TID.X ;  /* 0x0000000000007919 */ /* 0x000e2e0000002100 */
[----:B------:R-:W0:Y:S01]  /*0020*/  S2UR UR6, SR_CTAID.X ;  /* 0x00000000000679c3 */ /* 0x000e220000002500 */
[----:B------:R-:W1:Y:S07]  /*0030*/  LDCU.64 UR4, c[0x0][0x358] ;  /* 0x00006b00ff0477ac */ /* 0x000e6e0008000a00 */
[----:B------:R-:W0:Y:S08]  /*0040*/  LDC R11, c[0x0][0x360] ;  /* 0x0000d800ff0b7b82 */ /* 0x000e300000000800 */
[----:B------:R-:W2:Y:S08]  /*0050*/  LDC.64 R4, c[0x0][0x388] ;  /* 0x0000e200ff047b82 */ /* 0x000eb00000000a00 */
[----:B------:R-:W3:Y:S01]  /*0060*/  LDC.64 R2, c[0x0][0x380] ;  /* 0x0000e000ff027b82 */ /* 0x000ee20000000a00 */
[----:B0-----:R-:W-:-:S07]  /*0070*/  IMAD R11, R11, UR6, R0 ;  /* 0x000000060b0b7c24 */ /* 0x001fce000f8e0200 */
[----:B------:R-:W0:Y:S01]  /*0080*/  LDC.64 R8, c[0x0][0x390] ;  /* 0x0000e400ff087b82 */ /* 0x000e220000000a00 */
[----:B--2---:R-:W-:-:S06]  /*0090*/  IMAD.WIDE R4, R11, 0x8, R4 ;  /* 0x000000080b047825 */ /* 0x004fcc00078e0204 */
[----:B-1----:R-:W2:Y:S01]  /*00a0*/  LDG.E.64 R4, desc[UR4][R4.64] ;  /* 0x0000000404047981 */ /* 0x002ea2000c1e1b00 */
[----:B---3--:R-:W-:-:S06]  /*00b0*/  IMAD.WIDE R2, R11, 0x8, R2 ;  /* 0x000000080b027825 */ /* 0x008fcc00078e0202 */
[----:B------:R-:W3:Y:S01]  /*00c0*/  LDG.E.64 R2, desc[UR4][R2.64] ;  /* 0x0000000402027981 */ /* 0x000ee2000c1e1b00 */
[----:B0-----:R-:W-:Y:S01]  /*00d0*/  IMAD.WIDE R8, R11, 0x8, R8 ;  /* 0x000000080b087825 */ /* 0x001fe200078e0208 */
[----:B--2---:R-:W-:-:S08]  /*00e0*/  DMUL R6, R4, R4 ;  /* 0x0000000404067228 */ /* 0x004fd00000000000 */
[----:B---3--:R-:W-:-:S07]  /*00f0*/  DFMA R6, R2, R2, R6 ;  /* 0x000000020206722b */ /* 0x008fce0000000006 */
[----:B------:R-:W-:Y:S01]  /*0100*/  STG.E.64 desc[UR4][R8.64], R6 ;  /* 0x0000000608007986 */ /* 0x000fe2000c101b04 */
[----:B------:R-:W-:Y:S05]  /*0110*/  EXIT ;  /* 0x000000000000794d */ /* 0x000fea0003800000 */
.L_x_0:
[----:B------:R-:W-:-:S00]  /*0120*/  BRA `(.L_x_0) ;  /* 0xfffffffc00fc7947 */ /* 0x000fc0000383ffff */
[----:B------:R-:W-:-:S00]  /*0130*/  NOP ;  /* 0x0000000000007918 */ /* 0x000fc00000000000 */
        /* <DEDUP_REMOVED lines=12> */
.L_x_1:


//--------------------- .nv.shared.reserved.0     --------------------------
	.section	.nv.shared.reserved.0,"aw",@nobits
	.weak		__nv_reservedSMEM_offset_0_alias
	.size		__nv_reservedSMEM_offset_0_alias, 0, 64
	.other		__nv_reservedSMEM_offset_0_alias,@"STO_CUDA_RESERVED_SHARED STV_DEFAULT"
__nv_reservedSMEM_offset_0_alias:
	.zero		0
	.zero		64


//--------------------- .nv.constant0._Z10vector_addPdS_S_ --------------------------
	.section	.nv.constant0._Z10vector_addPdS_S_,"a",@progbits
	.sectionflags	@""
	.align	4
.nv.constant0._Z10vector_addPdS_S_:
	.zero		920


//--------------------- SYMBOLS --------------------------

	.type		.nv.reservedSmem.offset0,@object
	.size		.nv.reservedSmem.offset0,0x4
